//
// Generated by NVIDIA NVVM Compiler
//
// Compiler Build ID: CL-36424714
// Cuda compilation tools, release 13.0, V13.0.88
// Based on NVVM 20.0.0
//

.version 9.0
.target sm_100
.address_size 64

	// .globl	_Z14convolution_1dPiS_S_ii

.visible .entry _Z14convolution_1dPiS_S_ii(
	.param .u64 .ptr .align 1 _Z14convolution_1dPiS_S_ii_param_0,
	.param .u64 .ptr .align 1 _Z14convolution_1dPiS_S_ii_param_1,
	.param .u64 .ptr .align 1 _Z14convolution_1dPiS_S_ii_param_2,
	.param .u32 _Z14convolution_1dPiS_S_ii_param_3,
	.param .u32 _Z14convolution_1dPiS_S_ii_param_4
)
{
	.reg .pred 	%p<55>;
	.reg .b32 	%r<125>;
	.reg .b64 	%rd<47>;

	ld.param.u64 	%rd7, [_Z14convolution_1dPiS_S_ii_param_0];
	ld.param.u64 	%rd8, [_Z14convolution_1dPiS_S_ii_param_1];
	ld.param.u64 	%rd9, [_Z14convolution_1dPiS_S_ii_param_2];
	ld.param.u32 	%r59, [_Z14convolution_1dPiS_S_ii_param_3];
	ld.param.u32 	%r60, [_Z14convolution_1dPiS_S_ii_param_4];
	cvta.to.global.u64 	%rd1, %rd8;
	cvta.to.global.u64 	%rd2, %rd7;
	cvta.to.global.u64 	%rd10, %rd9;
	mov.u32 	%r61, %ntid.x;
	mov.u32 	%r62, %ctaid.x;
	mov.u32 	%r63, %tid.x;
	mad.lo.s32 	%r64, %r61, %r62, %r63;
	mul.wide.s32 	%rd11, %r64, 4;
	add.s64 	%rd3, %rd10, %rd11;
	mov.b32 	%r65, 0;
	st.global.u32 	[%rd3], %r65;
	shr.u32 	%r66, %r60, 31;
	add.s32 	%r67, %r60, %r66;
	shr.s32 	%r68, %r67, 1;
	sub.s32 	%r1, %r64, %r68;
	setp.lt.s32 	%p1, %r60, 1;
	@%p1 bra 	$L__BB0_41;
	and.b32  	%r2, %r60, 7;
	setp.lt.u32 	%p2, %r60, 8;
	mov.b32 	%r105, 0;
	mov.u32 	%r120, %r105;
	@%p2 bra 	$L__BB0_20;
	and.b32  	%r120, %r60, 2147483640;
	mov.b32 	%r105, 0;
	mov.u32 	%r104, %r105;
$L__BB0_3:
	.pragma "nounroll";
	add.s32 	%r6, %r1, %r104;
	setp.lt.s32 	%p3, %r6, 0;
	setp.ge.s32 	%p4, %r6, %r59;
	mul.wide.u32 	%rd12, %r104, 4;
	add.s64 	%rd4, %rd1, %rd12;
	or.pred  	%p5, %p3, %p4;
	@%p5 bra 	$L__BB0_5;
	mul.wide.u32 	%rd13, %r6, 4;
	add.s64 	%rd14, %rd2, %rd13;
	ld.global.u32 	%r71, [%rd14];
	ld.global.u32 	%r72, [%rd4];
	mad.lo.s32 	%r105, %r72, %r71, %r105;
	st.global.u32 	[%rd3], %r105;
$L__BB0_5:
	add.s32 	%r9, %r6, 1;
	setp.lt.s32 	%p6, %r9, 0;
	setp.ge.s32 	%p7, %r9, %r59;
	or.pred  	%p8, %p6, %p7;
	@%p8 bra 	$L__BB0_7;
	mul.wide.u32 	%rd15, %r9, 4;
	add.s64 	%rd16, %rd2, %rd15;
	ld.global.u32 	%r73, [%rd16];
	ld.global.u32 	%r74, [%rd4+4];
	mad.lo.s32 	%r105, %r74, %r73, %r105;
	st.global.u32 	[%rd3], %r105;
$L__BB0_7:
	add.s32 	%r12, %r6, 2;
	setp.lt.s32 	%p9, %r12, 0;
	setp.ge.s32 	%p10, %r12, %r59;
	or.pred  	%p11, %p9, %p10;
	@%p11 bra 	$L__BB0_9;
	mul.wide.u32 	%rd17, %r12, 4;
	add.s64 	%rd18, %rd2, %rd17;
	ld.global.u32 	%r75, [%rd18];
	ld.global.u32 	%r76, [%rd4+8];
	mad.lo.s32 	%r105, %r76, %r75, %r105;
	st.global.u32 	[%rd3], %r105;
$L__BB0_9:
	add.s32 	%r15, %r6, 3;
	setp.lt.s32 	%p12, %r15, 0;
	setp.ge.s32 	%p13, %r15, %r59;
	or.pred  	%p14, %p12, %p13;
	@%p14 bra 	$L__BB0_11;
	mul.wide.u32 	%rd19, %r15, 4;
	add.s64 	%rd20, %rd2, %rd19;
	ld.global.u32 	%r77, [%rd20];
	ld.global.u32 	%r78, [%rd4+12];
	mad.lo.s32 	%r105, %r78, %r77, %r105;
	st.global.u32 	[%rd3], %r105;
$L__BB0_11:
	add.s32 	%r18, %r6, 4;
	setp.lt.s32 	%p15, %r18, 0;
	setp.ge.s32 	%p16, %r18, %r59;
	or.pred  	%p17, %p15, %p16;
	@%p17 bra 	$L__BB0_13;
	mul.wide.u32 	%rd21, %r18, 4;
	add.s64 	%rd22, %rd2, %rd21;
	ld.global.u32 	%r79, [%rd22];
	ld.global.u32 	%r80, [%rd4+16];
	mad.lo.s32 	%r105, %r80, %r79, %r105;
	st.global.u32 	[%rd3], %r105;
$L__BB0_13:
	add.s32 	%r21, %r6, 5;
	setp.lt.s32 	%p18, %r21, 0;
	setp.ge.s32 	%p19, %r21, %r59;
	or.pred  	%p20, %p18, %p19;
	@%p20 bra 	$L__BB0_15;
	mul.wide.u32 	%rd23, %r21, 4;
	add.s64 	%rd24, %rd2, %rd23;
	ld.global.u32 	%r81, [%rd24];
	ld.global.u32 	%r82, [%rd4+20];
	mad.lo.s32 	%r105, %r82, %r81, %r105;
	st.global.u32 	[%rd3], %r105;
$L__BB0_15:
	add.s32 	%r24, %r6, 6;
	setp.lt.s32 	%p21, %r24, 0;
	setp.ge.s32 	%p22, %r24, %r59;
	or.pred  	%p23, %p21, %p22;
	@%p23 bra 	$L__BB0_17;
	mul.wide.u32 	%rd25, %r24, 4;
	add.s64 	%rd26, %rd2, %rd25;
	ld.global.u32 	%r83, [%rd26];
	ld.global.u32 	%r84, [%rd4+24];
	mad.lo.s32 	%r105, %r84, %r83, %r105;
	st.global.u32 	[%rd3], %r105;
$L__BB0_17:
	add.s32 	%r27, %r6, 7;
	setp.lt.s32 	%p24, %r27, 0;
	setp.ge.s32 	%p25, %r27, %r59;
	or.pred  	%p26, %p24, %p25;
	@%p26 bra 	$L__BB0_19;
	mul.wide.u32 	%rd27, %r27, 4;
	add.s64 	%rd28, %rd2, %rd27;
	ld.global.u32 	%r85, [%rd28];
	ld.global.u32 	%r86, [%rd4+28];
	mad.lo.s32 	%r105, %r86, %r85, %r105;
	st.global.u32 	[%rd3], %r105;
$L__BB0_19:
	add.s32 	%r104, %r104, 8;
	setp.ne.s32 	%p27, %r104, %r120;
	@%p27 bra 	$L__BB0_3;
$L__BB0_20:
	setp.eq.s32 	%p28, %r2, 0;
	@%p28 bra 	$L__BB0_41;
	and.b32  	%r33, %r60, 3;
	setp.lt.u32 	%p29, %r2, 4;
	@%p29 bra 	$L__BB0_31;
	add.s32 	%r34, %r1, %r120;
	setp.lt.s32 	%p30, %r34, 0;
	setp.ge.s32 	%p31, %r34, %r59;
	mul.wide.u32 	%rd29, %r120, 4;
	add.s64 	%rd5, %rd1, %rd29;
	or.pred  	%p32, %p30, %p31;
	@%p32 bra 	$L__BB0_24;
	mul.wide.u32 	%rd30, %r34, 4;
	add.s64 	%rd31, %rd2, %rd30;
	ld.global.u32 	%r87, [%rd31];
	ld.global.u32 	%r88, [%rd5];
	mad.lo.s32 	%r105, %r88, %r87, %r105;
	st.global.u32 	[%rd3], %r105;
$L__BB0_24:
	add.s32 	%r37, %r34, 1;
	setp.lt.s32 	%p33, %r37, 0;
	setp.ge.s32 	%p34, %r37, %r59;
	or.pred  	%p35, %p33, %p34;
	@%p35 bra 	$L__BB0_26;
	mul.wide.u32 	%rd32, %r37, 4;
	add.s64 	%rd33, %rd2, %rd32;
	ld.global.u32 	%r89, [%rd33];
	ld.global.u32 	%r90, [%rd5+4];
	mad.lo.s32 	%r105, %r90, %r89, %r105;
	st.global.u32 	[%rd3], %r105;
$L__BB0_26:
	add.s32 	%r40, %r34, 2;
	setp.lt.s32 	%p36, %r40, 0;
	setp.ge.s32 	%p37, %r40, %r59;
	or.pred  	%p38, %p36, %p37;
	@%p38 bra 	$L__BB0_28;
	mul.wide.u32 	%rd34, %r40, 4;
	add.s64 	%rd35, %rd2, %rd34;
	ld.global.u32 	%r91, [%rd35];
	ld.global.u32 	%r92, [%rd5+8];
	mad.lo.s32 	%r105, %r92, %r91, %r105;
	st.global.u32 	[%rd3], %r105;
$L__BB0_28:
	add.s32 	%r43, %r34, 3;
	setp.lt.s32 	%p39, %r43, 0;
	setp.ge.s32 	%p40, %r43, %r59;
	or.pred  	%p41, %p39, %p40;
	@%p41 bra 	$L__BB0_30;
	mul.wide.u32 	%rd36, %r43, 4;
	add.s64 	%rd37, %rd2, %rd36;
	ld.global.u32 	%r93, [%rd37];
	ld.global.u32 	%r94, [%rd5+12];
	mad.lo.s32 	%r105, %r94, %r93, %r105;
	st.global.u32 	[%rd3], %r105;
$L__BB0_30:
	add.s32 	%r120, %r120, 4;
$L__BB0_31:
	setp.eq.s32 	%p42, %r33, 0;
	@%p42 bra 	$L__BB0_41;
	setp.eq.s32 	%p43, %r33, 1;
	@%p43 bra 	$L__BB0_38;
	add.s32 	%r49, %r1, %r120;
	setp.lt.s32 	%p44, %r49, 0;
	setp.ge.s32 	%p45, %r49, %r59;
	mul.wide.u32 	%rd38, %r120, 4;
	add.s64 	%rd6, %rd1, %rd38;
	or.pred  	%p46, %p44, %p45;
	@%p46 bra 	$L__BB0_35;
	mul.wide.u32 	%rd39, %r49, 4;
	add.s64 	%rd40, %rd2, %rd39;
	ld.global.u32 	%r95, [%rd40];
	ld.global.u32 	%r96, [%rd6];
	mad.lo.s32 	%r105, %r96, %r95, %r105;
	st.global.u32 	[%rd3], %r105;
$L__BB0_35:
	add.s32 	%r52, %r49, 1;
	setp.lt.s32 	%p47, %r52, 0;
	setp.ge.s32 	%p48, %r52, %r59;
	or.pred  	%p49, %p47, %p48;
	@%p49 bra 	$L__BB0_37;
	mul.wide.u32 	%rd41, %r52, 4;
	add.s64 	%rd42, %rd2, %rd41;
	ld.global.u32 	%r97, [%rd42];
	ld.global.u32 	%r98, [%rd6+4];
	mad.lo.s32 	%r105, %r98, %r97, %r105;
	st.global.u32 	[%rd3], %r105;
$L__BB0_37:
	add.s32 	%r120, %r120, 2;
$L__BB0_38:
	and.b32  	%r99, %r60, 1;
	setp.eq.b32 	%p50, %r99, 1;
	not.pred 	%p51, %p50;
	@%p51 bra 	$L__BB0_41;
	add.s32 	%r58, %r1, %r120;
	setp.lt.s32 	%p52, %r58, 0;
	setp.ge.s32 	%p53, %r58, %r59;
	or.pred  	%p54, %p52, %p53;
	@%p54 bra 	$L__BB0_41;
	mul.wide.u32 	%rd43, %r58, 4;
	add.s64 	%rd44, %rd2, %rd43;
	ld.global.u32 	%r100, [%rd44];
	mul.wide.u32 	%rd45, %r120, 4;
	add.s64 	%rd46, %rd1, %rd45;
	ld.global.u32 	%r101, [%rd46];
	mad.lo.s32 	%r102, %r101, %r100, %r105;
	st.global.u32 	[%rd3], %r102;
$L__BB0_41:
	ret;

}


// ===== COMPILED SASS (sm_100) =====

	.target	sm_100

	.elftype	@"ET_EXEC"


//--------------------- .note.nv.tkinfo           --------------------------
	.section	.note.nv.tkinfo,"",@"SHT_NOTE"
	.sectionflags	@"SHF_NOTE_NV_TKINFO"
	.tkinfo
        /*0018*/ 	.word	0x00000002
        /*0030*/ 	.string	""
        /*0030*/ 	.string	"ptxas"
        /*0030*/ 	.string	"Cuda compilation tools, release 13.0, V13.0.88"
        /*0030*/ 	.string	"Build cuda_13.0.r13.0/compiler.36424714_0"
        /*0030*/ 	.string	"-arch sm_100 -m 64 "



//--------------------- .note.nv.cuinfo           --------------------------
	.section	.note.nv.cuinfo,"",@"SHT_NOTE"
	.sectionflags	@"SHF_NOTE_NV_CUINFO"
        /*0018*/ 	.short	0x0002
        /*001a*/ 	.short	0x0064
        /*001c*/ 	.short	0x0082
	.zero		2


//--------------------- .nv.info                  --------------------------
	.section	.nv.info,"",@"SHT_CUDA_INFO"
	.align	4


	//----- nvinfo : EIATTR_REGCOUNT
	.align		4
        /*0000*/ 	.byte	0x04, 0x2f
        /*0002*/ 	.short	(.L_1 - .L_0)
	.align		4
.L_0:
        /*0004*/ 	.word	index@(_Z14convolution_1dPiS_S_ii)
        /*0008*/ 	.word	0x00000016


	//----- nvinfo : EIATTR_FRAME_SIZE
	.align		4
.L_1:
        /*000c*/ 	.byte	0x04, 0x11
        /*000e*/ 	.short	(.L_3 - .L_2)
	.align		4
.L_2:
        /*0010*/ 	.word	index@(_Z14convolution_1dPiS_S_ii)
        /*0014*/ 	.word	0x00000000


	//----- nvinfo : EIATTR_MIN_STACK_SIZE
	.align		4
.L_3:
        /*0018*/ 	.byte	0x04, 0x12
        /*001a*/ 	.short	(.L_5 - .L_4)
	.align		4
.L_4:
        /*001c*/ 	.word	index@(_Z14convolution_1dPiS_S_ii)
        /*0020*/ 	.word	0x00000000
.L_5:


//--------------------- .nv.compat                --------------------------
	.section	.nv.compat,"",@"SHT_CUDA_COMPAT_INFO"
	.align	4
        /*0000*/ 	.byte	0x02, 0x09, 0x00, 0x00, 0x02, 0x02, 0x01, 0x00, 0x02, 0x05, 0x05, 0x00, 0x03, 0x07, 0x01, 0x01
        /*0010*/ 	.byte	0x02, 0x03, 0x00, 0x00, 0x02, 0x06, 0x01, 0x00, 0x04, 0x0b, 0x08, 0x00, 0x09, 0x00, 0x00, 0x00
        /*0020*/ 	.byte	0x00, 0x00, 0x00, 0x00


//--------------------- .nv.info._Z14convolution_1dPiS_S_ii --------------------------
	.section	.nv.info._Z14convolution_1dPiS_S_ii,"",@"SHT_CUDA_INFO"
	.sectionflags	@""
	.align	4


	//----- nvinfo : EIATTR_CUDA_API_VERSION
	.align		4
        /*0000*/ 	.byte	0x04, 0x37
        /*0002*/ 	.short	(.L_7 - .L_6)
.L_6:
        /*0004*/ 	.word	0x00000082


	//----- nvinfo : EIATTR_KPARAM_INFO
	.align		4
.L_7:
        /*0008*/ 	.byte	0x04, 0x17
        /*000a*/ 	.short	(.L_9 - .L_8)
.L_8:
        /*000c*/ 	.word	0x00000000
        /*0010*/ 	.short	0x0004
        /*0012*/ 	.short	0x001c
        /*0014*/ 	.byte	0x00, 0xf0, 0x11, 0x00


	//----- nvinfo : EIATTR_KPARAM_INFO
	.align		4
.L_9:
        /*0018*/ 	.byte	0x04, 0x17
        /*001a*/ 	.short	(.L_11 - .L_10)
.L_10:
        /*001c*/ 	.word	0x00000000
        /*0020*/ 	.short	0x0003
        /*0022*/ 	.short	0x0018
        /*0024*/ 	.byte	0x00, 0xf0, 0x11, 0x00


	//----- nvinfo : EIATTR_KPARAM_INFO
	.align		4
.L_11:
        /*0028*/ 	.byte	0x04, 0x17
        /*002a*/ 	.short	(.L_13 - .L_12)
.L_12:
        /*002c*/ 	.word	0x00000000
        /*0030*/ 	.short	0x0002
        /*0032*/ 	.short	0x0010
        /*0034*/ 	.byte	0x00, 0xf5, 0x21, 0x00


	//----- nvinfo : EIATTR_KPARAM_INFO
	.align		4
.L_13:
        /*0038*/ 	.byte	0x04, 0x17
        /*003a*/ 	.short	(.L_15 - .L_14)
.L_14:
        /*003c*/ 	.word	0x00000000
        /*0040*/ 	.short	0x0001
        /*0042*/ 	.short	0x0008
        /*0044*/ 	.byte	0x00, 0xf5, 0x21, 0x00


	//----- nvinfo : EIATTR_KPARAM_INFO
	.align		4
.L_15:
        /*0048*/ 	.byte	0x04, 0x17
        /*004a*/ 	.short	(.L_17 - .L_16)
.L_16:
        /*004c*/ 	.word	0x00000000
        /*0050*/ 	.short	0x0000
        /*0052*/ 	.short	0x0000
        /*0054*/ 	.byte	0x00, 0xf5, 0x21, 0x00


	//----- nvinfo : EIATTR_SPARSE_MMA_MASK
	.align		4
.L_17:
        /*0058*/ 	.byte	0x03, 0x50
        /*005a*/ 	.short	0x0000


	//----- nvinfo : EIATTR_MAXREG_COUNT
	.align		4
        /*005c*/ 	.byte	0x03, 0x1b
        /*005e*/ 	.short	0x00ff


	//----- nvinfo : EIATTR_MERCURY_ISA_VERSION
	.align		4
        /*0060*/ 	.byte	0x03, 0x5f
        /*0062*/ 	.short	0x0101


	//----- nvinfo : EIATTR_VRC_CTA_INIT_COUNT
	.align		4
        /*0064*/ 	.byte	0x02, 0x4a
	.zero		1
	.zero		1


	//----- nvinfo : EIATTR_EXIT_INSTR_OFFSETS
	.align		4
        /*0068*/ 	.byte	0x04, 0x1c
        /*006a*/ 	.short	(.L_19 - .L_18)


	//   ....[0]....
.L_18:
        /*006c*/ 	.word	0x000000b0


	//   ....[1]....
        /*0070*/ 	.word	0x00000660


	//   ....[2]....
        /*0074*/ 	.word	0x00000970


	//   ....[3]....
        /*0078*/ 	.word	0x00000b50


	//   ....[4]....
        /*007c*/ 	.word	0x00000ba0


	//   ....[5]....
        /*0080*/ 	.word	0x00000c30


	//----- nvinfo : EIATTR_CRS_STACK_SIZE
	.align		4
.L_19:
        /*0084*/ 	.byte	0x04, 0x1e
        /*0086*/ 	.short	(.L_21 - .L_20)
.L_20:
        /*0088*/ 	.word	0x00000000


	//----- nvinfo : EIATTR_CBANK_PARAM_SIZE
	.align		4
.L_21:
        /*008c*/ 	.byte	0x03, 0x19
        /*008e*/ 	.short	0x0020


	//----- nvinfo : EIATTR_PARAM_CBANK
	.align		4
        /*0090*/ 	.byte	0x04, 0x0a
        /*0092*/ 	.short	(.L_23 - .L_22)
	.align		4
.L_22:
        /*0094*/ 	.word	index@(.nv.constant0._Z14convolution_1dPiS_S_ii)
        /*0098*/ 	.short	0x0380
        /*009a*/ 	.short	0x0020


	//----- nvinfo : EIATTR_SW_WAR
	.align		4
.L_23:
        /*009c*/ 	.byte	0x04, 0x36
        /*009e*/ 	.short	(.L_25 - .L_24)
.L_24:
        /*00a0*/ 	.word	0x00000008
.L_25:


//--------------------- .nv.callgraph             --------------------------
	.section	.nv.callgraph,"",@"SHT_CUDA_CALLGRAPH"
	.align	4
	.sectionentsize	8
	.align		4
        /*0000*/ 	.word	0x00000000
	.align		4
        /*0004*/ 	.word	0xffffffff
	.align		4
        /*0008*/ 	.word	0x00000000
	.align		4
        /*000c*/ 	.word	0xfffffffe
	.align		4
        /*0010*/ 	.word	0x00000000
	.align		4
        /*0014*/ 	.word	0xfffffffd
	.align		4
        /*0018*/ 	.word	0x00000000
	.align		4
        /*001c*/ 	.word	0xfffffffc


//--------------------- .text._Z14convolution_1dPiS_S_ii --------------------------
	.section	.text._Z14convolution_1dPiS_S_ii,"ax",@progbits
	.align	128
        .global         _Z14convolution_1dPiS_S_ii
        .type           _Z14convolution_1dPiS_S_ii,@function
        .size           _Z14convolution_1dPiS_S_ii,(.L_x_9 - _Z14convolution_1dPiS_S_ii)
        .other          _Z14convolution_1dPiS_S_ii,@"STO_CUDA_ENTRY STV_DEFAULT"
_Z14convolution_1dPiS_S_ii:
.text._Z14convolution_1dPiS_S_ii:
[----:B------:R-:W-:Y:S01]  /*0000*/  LDC R1, c[0x0][0x37c] ;  /* 0x0000df00ff017b82 */ /* 0x000fe20000000800 */
[----:B------:R-:W0:Y:S07]  /*0010*/  S2R R5, SR_CTAID.X ;  /* 0x0000000000057919 */ /* 0x000e2e0000002500 */
[----:B------:R-:W1:Y:S01]  /*0020*/  LDC R6, c[0x0][0x39c] ;  /* 0x0000e700ff067b82 */ /* 0x000e620000000800 */
[----:B------:R-:W0:Y:S01]  /*0030*/  LDCU UR6, c[0x0][0x360] ;  /* 0x00006c00ff0677ac */ /* 0x000e220008000800 */
[----:B------:R-:W0:Y:S01]  /*0040*/  S2R R0, SR_TID.X ;  /* 0x0000000000007919 */ /* 0x000e220000002100 */
[----:B------:R-:W2:Y:S05]  /*0050*/  LDCU.64 UR4, c[0x0][0x358] ;  /* 0x00006b00ff0477ac */ /* 0x000eaa0008000a00 */
[----:B------:R-:W3:Y:S01]  /*0060*/  LDC.64 R2, c[0x0][0x390] ;  /* 0x0000e400ff027b82 */ /* 0x000ee20000000a00 */
[----:B-1----:R-:W-:Y:S01]  /*0070*/  ISETP.GE.AND P0, PT, R6, 0x1, PT ;  /* 0x000000010600780c */ /* 0x002fe20003f06270 */
[----:B0-----:R-:W-:-:S04]  /*0080*/  IMAD R5, R5, UR6, R0 ;  /* 0x0000000605057c24 */ /* 0x001fc8000f8e0200 */
[----:B---3--:R-:W-:-:S05]  /*0090*/  IMAD.WIDE R2, R5, 0x4, R2 ;  /* 0x0000000405027825 */ /* 0x008fca00078e0202 */
[----:B--2---:R0:W-:Y:S03]  /*00a0*/  STG.E desc[UR4][R2.64], RZ ;  /* 0x000000ff02007986 */ /* 0x0041e6000c101904 */
[----:B------:R-:W-:Y:S05]  /*00b0*/  @!P0 EXIT ;  /* 0x000000000000894d */ /* 0x000fea0003800000 */
[C---:B------:R-:W-:Y:S01]  /*00c0*/  ISETP.GE.U32.AND P0, PT, R6.reuse, 0x8, PT ;  /* 0x000000080600780c */ /* 0x040fe20003f06070 */
[----:B------:R-:W-:Y:S01]  /*00d0*/  HFMA2 R11, -RZ, RZ, 0, 0 ;  /* 0x00000000ff0b7431 */ /* 0x000fe200000001ff */
[C---:B------:R-:W-:Y:S01]  /*00e0*/  LEA.HI R0, R6.reuse, R6, RZ, 0x1 ;  /* 0x0000000606007211 */ /* 0x040fe200078f08ff */
[----:B------:R-:W-:Y:S01]  /*00f0*/  IMAD.MOV.U32 R9, RZ, RZ, RZ ;  /* 0x000000ffff097224 */ /* 0x000fe200078e00ff */
[----:B------:R-:W-:Y:S02]  /*0100*/  LOP3.LUT R10, R6, 0x7, RZ, 0xc0, !PT ;  /* 0x00000007060a7812 */ /* 0x000fe400078ec0ff */
[----:B------:R-:W-:Y:S02]  /*0110*/  SHF.R.S32.HI R0, RZ, 0x1, R0 ;  /* 0x00000001ff007819 */ /* 0x000fe40000011400 */
[----:B------:R-:W-:-:S03]  /*0120*/  ISETP.NE.AND P2, PT, R10, RZ, PT ;  /* 0x000000ff0a00720c */ /* 0x000fc60003f45270 */
[----:B------:R-:W-:Y:S02]  /*0130*/  IMAD.IADD R0, R5, 0x1, -R0 ;  /* 0x0000000105007824 */ /* 0x000fe400078e0a00 */
[----:B------:R-:W-:Y:S08]  /*0140*/  @!P0 BRA `(.L_x_0) ;  /* 0x0000000400448947 */ /* 0x000ff00003800000 */
[----:B------:R-:W1:Y:S01]  /*0150*/  LDC.64 R4, c[0x0][0x388] ;  /* 0x0000e200ff047b82 */ /* 0x000e620000000a00 */
[----:B------:R-:W-:Y:S01]  /*0160*/  LOP3.LUT R11, R6, 0x7ffffff8, RZ, 0xc0, !PT ;  /* 0x7ffffff8060b7812 */ /* 0x000fe200078ec0ff */
[----:B------:R-:W-:Y:S01]  /*0170*/  IMAD.MOV.U32 R9, RZ, RZ, RZ ;  /* 0x000000ffff097224 */ /* 0x000fe200078e00ff */
[----:B------:R-:W2:Y:S01]  /*0180*/  LDCU UR6, c[0x0][0x398] ;  /* 0x00007300ff0677ac */ /* 0x000ea20008000800 */
[----:B------:R-:W-:-:S07]  /*0190*/  IMAD.MOV.U32 R13, RZ, RZ, RZ ;  /* 0x000000ffff0d7224 */ /* 0x000fce00078e00ff */
.L_x_1:
[----:B------:R-:W-:Y:S01]  /*01a0*/  IADD3 R8, PT, PT, R0, R13, RZ ;  /* 0x0000000d00087210 */ /* 0x000fe20007ffe0ff */
[----:B-1----:R-:W-:-:S03]  /*01b0*/  IMAD.WIDE.U32 R6, R13, 0x4, R4 ;  /* 0x000000040d067825 */ /* 0x002fc600078e0004 */
[----:B--2---:R-:W-:-:S04]  /*01c0*/  ISETP.GE.AND P1, PT, R8, UR6, PT ;  /* 0x0000000608007c0c */ /* 0x004fc8000bf26270 */
[----:B------:R-:W-:-:S13]  /*01d0*/  ISETP.LT.OR P1, PT, R8, RZ, P1 ;  /* 0x000000ff0800720c */ /* 0x000fda0000f21670 */
[----:B------:R-:W1:Y:S01]  /*01e0*/  @!P1 LDC.64 R14, c[0x0][0x380] ;  /* 0x0000e000ff0e9b82 */ /* 0x000e620000000a00 */
[----:B------:R-:W2:Y:S01]  /*01f0*/  @!P1 LDG.E R12, desc[UR4][R6.64] ;  /* 0x00000004060c9981 */ /* 0x000ea2000c1e1900 */
[----:B-1----:R-:W-:-:S06]  /*0200*/  @!P1 IMAD.WIDE.U32 R14, R8, 0x4, R14 ;  /* 0x00000004080e9825 */ /* 0x002fcc00078e000e */
[----:B------:R-:W2:Y:S01]  /*0210*/  @!P1 LDG.E R14, desc[UR4][R14.64] ;  /* 0x000000040e0e9981 */ /* 0x000ea2000c1e1900 */
[----:B------:R-:W-:-:S05]  /*0220*/  VIADD R19, R8, 0x1 ;  /* 0x0000000108137836 */ /* 0x000fca0000000000 */
[----:B------:R-:W-:-:S04]  /*0230*/  ISETP.GE.AND P0, PT, R19, UR6, PT ;  /* 0x0000000613007c0c */ /* 0x000fc8000bf06270 */
[----:B------:R-:W-:-:S13]  /*0240*/  ISETP.LT.OR P0, PT, R19, RZ, P0 ;  /* 0x000000ff1300720c */ /* 0x000fda0000701670 */
[----:B------:R-:W1:Y:S02]  /*0250*/  @!P0 LDC.64 R16, c[0x0][0x380] ;  /* 0x0000e000ff108b82 */ /* 0x000e640000000a00 */
[----:B-1----:R-:W-:-:S04]  /*0260*/  @!P0 IMAD.WIDE.U32 R16, R19, 0x4, R16 ;  /* 0x0000000413108825 */ /* 0x002fc800078e0010 */
[----:B--2---:R-:W-:-:S05]  /*0270*/  @!P1 IMAD R9, R14, R12, R9 ;  /* 0x0000000c0e099224 */ /* 0x004fca00078e0209 */
[----:B------:R1:W-:Y:S04]  /*0280*/  @!P1 STG.E desc[UR4][R2.64], R9 ;  /* 0x0000000902009986 */ /* 0x0003e8000c101904 */
[----:B------:R-:W1:Y:S04]  /*0290*/  @!P0 LDG.E R16, desc[UR4][R16.64] ;  /* 0x0000000410108981 */ /* 0x000e68000c1e1900 */
[----:B------:R-:W1:Y:S01]  /*02a0*/  @!P0 LDG.E R12, desc[UR4][R6.64+0x4] ;  /* 0x00000404060c8981 */ /* 0x000e62000c1e1900 */
[----:B------:R-:W-:-:S05]  /*02b0*/  VIADD R19, R8, 0x2 ;  /* 0x0000000208137836 */ /* 0x000fca0000000000 */
[----:B------:R-:W-:-:S04]  /*02c0*/  ISETP.GE.AND P1, PT, R19, UR6, PT ;  /* 0x0000000613007c0c */ /* 0x000fc8000bf26270 */
[----:B------:R-:W-:-:S13]  /*02d0*/  ISETP.LT.OR P1, PT, R19, RZ, P1 ;  /* 0x000000ff1300720c */ /* 0x000fda0000f21670 */
[----:B------:R-:W2:Y:S02]  /*02e0*/  @!P1 LDC.64 R14, c[0x0][0x380] ;  /* 0x0000e000ff0e9b82 */ /* 0x000ea40000000a00 */
[----:B--2---:R-:W-:-:S04]  /*02f0*/  @!P1 IMAD.WIDE.U32 R14, R19, 0x4, R14 ;  /* 0x00000004130e9825 */ /* 0x004fc800078e000e */
[----:B-1----:R-:W-:-:S05]  /*0300*/  @!P0 IMAD R9, R16, R12, R9 ;  /* 0x0000000c10098224 */ /* 0x002fca00078e0209 */
[----:B------:R1:W-:Y:S04]  /*0310*/  @!P0 STG.E desc[UR4][R2.64], R9 ;  /* 0x0000000902008986 */ /* 0x0003e8000c101904 */
[----:B------:R-:W1:Y:S04]  /*0320*/  @!P1 LDG.E R14, desc[UR4][R14.64] ;  /* 0x000000040e0e9981 */ /* 0x000e68000c1e1900 */
[----:B------:R-:W1:Y:S01]  /*0330*/  @!P1 LDG.E R12, desc[UR4][R6.64+0x8] ;  /* 0x00000804060c9981 */ /* 0x000e62000c1e1900 */
[----:B------:R-:W-:-:S04]  /*0340*/  IADD3 R19, PT, PT, R8, 0x3, RZ ;  /* 0x0000000308137810 */ /* 0x000fc80007ffe0ff */
        /* <DEDUP_REMOVED lines=44> */
[----:B------:R-:W-:Y:S02]  /*0610*/  VIADD R13, R13, 0x8 ;  /* 0x000000080d0d7836 */ /* 0x000fe40000000000 */
[----:B-1----:R-:W-:-:S05]  /*0620*/  @!P0 IMAD R9, R16, R8, R9 ;  /* 0x0000000810098224 */ /* 0x002fca00078e0209 */
[----:B------:R3:W-:Y:S01]  /*0630*/  @!P0 STG.E desc[UR4][R2.64], R9 ;  /* 0x0000000902008986 */ /* 0x0007e2000c101904 */
[----:B------:R-:W-:-:S13]  /*0640*/  ISETP.NE.AND P0, PT, R13, R11, PT ;  /* 0x0000000b0d00720c */ /* 0x000fda0003f05270 */
[----:B---3--:R-:W-:Y:S05]  /*0650*/  @P0 BRA `(.L_x_1) ;  /* 0xfffffff800d00947 */ /* 0x008fea000383ffff */
.L_x_0:
[----:B------:R-:W-:Y:S05]  /*0660*/  @!P2 EXIT ;  /* 0x000000000000a94d */ /* 0x000fea0003800000 */
[----:B------:R-:W1:Y:S01]  /*0670*/  LDC R4, c[0x0][0x39c] ;  /* 0x0000e700ff047b82 */ /* 0x000e620000000800 */
[----:B------:R-:W-:Y:S02]  /*0680*/  ISETP.GE.U32.AND P0, PT, R10, 0x4, PT ;  /* 0x000000040a00780c */ /* 0x000fe40003f06070 */
[----:B-1----:R-:W-:-:S11]  /*0690*/  LOP3.LUT R8, R4, 0x3, RZ, 0xc0, !PT ;  /* 0x0000000304087812 */ /* 0x002fd600078ec0ff */
[----:B------:R-:W-:Y:S05]  /*06a0*/  @!P0 BRA `(.L_x_2) ;  /* 0x0000000000ac8947 */ /* 0x000fea0003800000 */
[----:B------:R-:W1:Y:S01]  /*06b0*/  LDCU UR6, c[0x0][0x398] ;  /* 0x00007300ff0677ac */ /* 0x000e620008000800 */
[----:B------:R-:W-:Y:S01]  /*06c0*/  IADD3 R5, PT, PT, R0, R11, RZ ;  /* 0x0000000b00057210 */ /* 0x000fe20007ffe0ff */
[----:B------:R-:W2:Y:S03]  /*06d0*/  LDC.64 R6, c[0x0][0x388] ;  /* 0x0000e200ff067b82 */ /* 0x000ea60000000a00 */
[----:B-1----:R-:W-:-:S04]  /*06e0*/  ISETP.GE.AND P0, PT, R5, UR6, PT ;  /* 0x0000000605007c0c */ /* 0x002fc8000bf06270 */
[----:B------:R-:W-:Y:S01]  /*06f0*/  ISETP.LT.OR P1, PT, R5, RZ, P0 ;  /* 0x000000ff0500720c */ /* 0x000fe20000721670 */
[----:B--2---:R-:W-:-:S12]  /*0700*/  IMAD.WIDE.U32 R6, R11, 0x4, R6 ;  /* 0x000000040b067825 */ /* 0x004fd800078e0006 */
        /* <DEDUP_REMOVED lines=24> */
[----:B------:R-:W-:Y:S01]  /*0890*/  ISETP.LT.OR P0, PT, R5, RZ, P0 ;  /* 0x000000ff0500720c */ /* 0x000fe20000701670 */
[----:B------:R-:W-:Y:S01]  /*08a0*/  BSSY.RECONVERGENT B0, `(.L_x_3) ;  /* 0x000000a000007945 */ /* 0x000fe20003800200 */
[----:B-1----:R-:W-:-:S05]  /*08b0*/  @!P1 IMAD R9, R12, R10, R9 ;  /* 0x0000000a0c099224 */ /* 0x002fca00078e0209 */
[----:B------:R1:W-:Y:S06]  /*08c0*/  @!P1 STG.E desc[UR4][R2.64], R9 ;  /* 0x0000000902009986 */ /* 0x0003ec000c101904 */
[----:B------:R-:W-:Y:S05]  /*08d0*/  @P0 BRA `(.L_x_4) ;  /* 0x0000000000180947 */ /* 0x000fea0003800000 */
[----:B------:R-:W2:Y:S01]  /*08e0*/  LDC.64 R12, c[0x0][0x380] ;  /* 0x0000e000ff0c7b82 */ /* 0x000ea20000000a00 */
[----:B------:R-:W1:Y:S01]  /*08f0*/  LDG.E R6, desc[UR4][R6.64+0xc] ;  /* 0x00000c0406067981 */ /* 0x000e62000c1e1900 */
[----:B--2---:R-:W-:-:S06]  /*0900*/  IMAD.WIDE.U32 R12, R5, 0x4, R12 ;  /* 0x00000004050c7825 */ /* 0x004fcc00078e000c */
[----:B------:R-:W1:Y:S02]  /*0910*/  LDG.E R12, desc[UR4][R12.64] ;  /* 0x000000040c0c7981 */ /* 0x000e64000c1e1900 */
[----:B-1----:R-:W-:-:S05]  /*0920*/  IMAD R9, R12, R6, R9 ;  /* 0x000000060c097224 */ /* 0x002fca00078e0209 */
[----:B------:R2:W-:Y:S02]  /*0930*/  STG.E desc[UR4][R2.64], R9 ;  /* 0x0000000902007986 */ /* 0x0005e4000c101904 */
.L_x_4:
[----:B------:R-:W-:Y:S05]  /*0940*/  BSYNC.RECONVERGENT B0 ;  /* 0x0000000000007941 */ /* 0x000fea0003800200 */
.L_x_3:
[----:B------:R-:W-:-:S07]  /*0950*/  IADD3 R11, PT, PT, R11, 0x4, RZ ;  /* 0x000000040b0b7810 */ /* 0x000fce0007ffe0ff */
.L_x_2:
[----:B------:R-:W-:-:S13]  /*0960*/  ISETP.NE.AND P0, PT, R8, RZ, PT ;  /* 0x000000ff0800720c */ /* 0x000fda0003f05270 */
[----:B------:R-:W-:Y:S05]  /*0970*/  @!P0 EXIT ;  /* 0x000000000000894d */ /* 0x000fea0003800000 */
[----:B------:R-:W-:-:S13]  /*0980*/  ISETP.NE.AND P0, PT, R8, 0x1, PT ;  /* 0x000000010800780c */ /* 0x000fda0003f05270 */
[----:B------:R-:W-:Y:S05]  /*0990*/  @!P0 BRA `(.L_x_5) ;  /* 0x0000000000648947 */ /* 0x000fea0003800000 */
[----:B------:R-:W3:Y:S01]  /*09a0*/  LDCU UR6, c[0x0][0x398] ;  /* 0x00007300ff0677ac */ /* 0x000ee20008000800 */
[----:B------:R-:W-:Y:S01]  /*09b0*/  IMAD.IADD R17, R0, 0x1, R11 ;  /* 0x0000000100117824 */ /* 0x000fe200078e020b */
[----:B------:R-:W4:Y:S04]  /*09c0*/  LDC.64 R6, c[0x0][0x388] ;  /* 0x0000e200ff067b82 */ /* 0x000f280000000a00 */
[----:B---3--:R-:W-:-:S04]  /*09d0*/  ISETP.GE.AND P0, PT, R17, UR6, PT ;  /* 0x0000000611007c0c */ /* 0x008fc8000bf06270 */
[----:B------:R-:W-:Y:S01]  /*09e0*/  ISETP.LT.OR P0, PT, R17, RZ, P0 ;  /* 0x000000ff1100720c */ /* 0x000fe20000701670 */
[----:B----4-:R-:W-:-:S12]  /*09f0*/  IMAD.WIDE.U32 R12, R11, 0x4, R6 ;  /* 0x000000040b0c7825 */ /* 0x010fd800078e0006 */
[----:B------:R-:W3:Y:S01]  /*0a00*/  @!P0 LDC.64 R14, c[0x0][0x380] ;  /* 0x0000e000ff0e8b82 */ /* 0x000ee20000000a00 */
[----:B------:R-:W1:Y:S01]  /*0a10*/  @!P0 LDG.E R5, desc[UR4][R12.64] ;  /* 0x000000040c058981 */ /* 0x000e62000c1e1900 */
[----:B---3--:R-:W-:-:S06]  /*0a20*/  @!P0 IMAD.WIDE.U32 R6, R17, 0x4, R14 ;  /* 0x0000000411068825 */ /* 0x008fcc00078e000e */
[----:B------:R-:W1:Y:S01]  /*0a30*/  @!P0 LDG.E R6, desc[UR4][R6.64] ;  /* 0x0000000406068981 */ /* 0x000e62000c1e1900 */
[----:B------:R-:W-:-:S04]  /*0a40*/  IADD3 R15, PT, PT, R17, 0x1, RZ ;  /* 0x00000001110f7810 */ /* 0x000fc80007ffe0ff */
[----:B------:R-:W-:-:S04]  /*0a50*/  ISETP.GE.AND P1, PT, R15, UR6, PT ;  /* 0x000000060f007c0c */ /* 0x000fc8000bf26270 */
[----:B------:R-:W-:Y:S01]  /*0a60*/  ISETP.LT.OR P1, PT, R15, RZ, P1 ;  /* 0x000000ff0f00720c */ /* 0x000fe20000f21670 */
[----:B------:R-:W-:Y:S01]  /*0a70*/  BSSY.RECONVERGENT B0, `(.L_x_6) ;  /* 0x000000a000007945 */ /* 0x000fe20003800200 */
[----:B-12---:R-:W-:-:S05]  /*0a80*/  @!P0 IMAD R9, R6, R5, R9 ;  /* 0x0000000506098224 */ /* 0x006fca00078e0209 */
        /* <DEDUP_REMOVED lines=8> */
.L_x_7:
[----:B------:R-:W-:Y:S05]  /*0b10*/  BSYNC.RECONVERGENT B0 ;  /* 0x0000000000007941 */ /* 0x000fea0003800200 */
.L_x_6:
[----:B------:R-:W-:-:S07]  /*0b20*/  VIADD R11, R11, 0x2 ;  /* 0x000000020b0b7836 */ /* 0x000fce0000000000 */
.L_x_5:
[----:B------:R-:W-:-:S04]  /*0b30*/  LOP3.LUT R4, R4, 0x1, RZ, 0xc0, !PT ;  /* 0x0000000104047812 */ /* 0x000fc800078ec0ff */
[----:B------:R-:W-:-:S13]  /*0b40*/  ISETP.NE.U32.AND P0, PT, R4, 0x1, PT ;  /* 0x000000010400780c */ /* 0x000fda0003f05070 */
[----:B------:R-:W-:Y:S05]  /*0b50*/  @P0 EXIT ;  /* 0x000000000000094d */ /* 0x000fea0003800000 */
[----:B------:R-:W3:Y:S01]  /*0b60*/  LDCU UR6, c[0x0][0x398] ;  /* 0x00007300ff0677ac */ /* 0x000ee20008000800 */
[----:B------:R-:W-:-:S04]  /*0b70*/  IADD3 R13, PT, PT, R0, R11, RZ ;  /* 0x0000000b000d7210 */ /* 0x000fc80007ffe0ff */
[----:B---3--:R-:W-:-:S04]  /*0b80*/  ISETP.GE.AND P0, PT, R13, UR6, PT ;  /* 0x000000060d007c0c */ /* 0x008fc8000bf06270 */
[----:B------:R-:W-:-:S13]  /*0b90*/  ISETP.LT.OR P0, PT, R13, RZ, P0 ;  /* 0x000000ff0d00720c */ /* 0x000fda0000701670 */
[----:B------:R-:W-:Y:S05]  /*0ba0*/  @P0 EXIT ;  /* 0x000000000000094d */ /* 0x000fea0003800000 */
[----:B------:R-:W3:Y:S08]  /*0bb0*/  LDC.64 R4, c[0x0][0x380] ;  /* 0x0000e000ff047b82 */ /* 0x000ef00000000a00 */
[----:B------:R-:W4:Y:S01]  /*0bc0*/  LDC.64 R6, c[0x0][0x388] ;  /* 0x0000e200ff067b82 */ /* 0x000f220000000a00 */
[----:B---3--:R-:W-:-:S06]  /*0bd0*/  IMAD.WIDE.U32 R4, R13, 0x4, R4 ;  /* 0x000000040d047825 */ /* 0x008fcc00078e0004 */
[----:B------:R-:W1:Y:S01]  /*0be0*/  LDG.E R4, desc[UR4][R4.64] ;  /* 0x0000000404047981 */ /* 0x000e62000c1e1900 */
[----:B----4-:R-:W-:-:S06]  /*0bf0*/  IMAD.WIDE.U32 R6, R11, 0x4, R6 ;  /* 0x000000040b067825 */ /* 0x010fcc00078e0006 */
[----:B------:R-:W1:Y:S02]  /*0c00*/  LDG.E R6, desc[UR4][R6.64] ;  /* 0x0000000406067981 */ /* 0x000e64000c1e1900 */
[----:B-12---:R-:W-:-:S05]  /*0c10*/  IMAD R9, R4, R6, R9 ;  /* 0x0000000604097224 */ /* 0x006fca00078e0209 */
[----:B------:R-:W-:Y:S01]  /*0c20*/  STG.E desc[UR4][R2.64], R9 ;  /* 0x0000000902007986 */ /* 0x000fe2000c101904 */
[----:B------:R-:W-:Y:S05]  /*0c30*/  EXIT ;  /* 0x000000000000794d */ /* 0x000fea0003800000 */
.L_x_8:
[----:B------:R-:W-:-:S00]  /*0c40*/  BRA `(.L_x_8) ;  /* 0xfffffffc00fc7947 */ /* 0x000fc0000383ffff */
[----:B------:R-:W-:-:S00]  /*0c50*/  NOP ;  /* 0x0000000000007918 */ /* 0x000fc00000000000 */
        /* <DEDUP_REMOVED lines=10> */
.L_x_9:


//--------------------- .nv.shared.reserved.0     --------------------------
	.section	.nv.shared.reserved.0,"aw",@nobits
	.weak		__nv_reservedSMEM_offset_0_alias
	.size		__nv_reservedSMEM_offset_0_alias, 0, 64
	.other		__nv_reservedSMEM_offset_0_alias,@"STO_CUDA_RESERVED_SHARED STV_DEFAULT"
__nv_reservedSMEM_offset_0_alias:
	.zero		0
	.zero		64


//--------------------- .nv.constant0._Z14convolution_1dPiS_S_ii --------------------------
	.section	.nv.constant0._Z14convolution_1dPiS_S_ii,"a",@progbits
	.sectionflags	@""
	.align	4
.nv.constant0._Z14convolution_1dPiS_S_ii:
	.zero		928


//--------------------- SYMBOLS --------------------------

	.type		.nv.reservedSmem.offset0,@object
	.size		.nv.reservedSmem.offset0,0x4
